	.headerflags	@"EF_CUDA_TEXMODE_UNIFIED EF_CUDA_64BIT_ADDRESS EF_CUDA_ACCELERATORS EF_CUDA_SM90 EF_CUDA_VIRTUAL_SM(EF_CUDA_SM90)"
	.elftype	@"ET_EXEC"


//--------------------- .nv.info                  --------------------------
	.section	.nv.info,"",@"SHT_CUDA_INFO"
	.align	4


	//----- nvinfo : EIATTR_REGCOUNT
	.align		4
        /*0000*/ 	.byte	0x04, 0x2f
        /*0002*/ 	.short	(.L_1 - .L_0)
	.align		4
.L_0:
        /*0004*/ 	.word	index@(triton_per_fused_div_mse_loss_0)
        /*0008*/ 	.word	0x0000000e


	//----- nvinfo : EIATTR_MIN_STACK_SIZE
	.align		4
.L_1:
        /*000c*/ 	.byte	0x04, 0x12
        /*000e*/ 	.short	(.L_3 - .L_2)
	.align		4
.L_2:
        /*0010*/ 	.word	index@(triton_per_fused_div_mse_loss_0)
        /*0014*/ 	.word	0x00000000


	//----- nvinfo : EIATTR_FRAME_SIZE
	.align		4
.L_3:
        /*0018*/ 	.byte	0x04, 0x11
        /*001a*/ 	.short	(.L_5 - .L_4)
	.align		4
.L_4:
        /*001c*/ 	.word	index@(triton_per_fused_div_mse_loss_0)
        /*0020*/ 	.word	0x00000000


	//----- nvinfo : EIATTR_MIN_STACK_SIZE
	.align		4
.L_5:
        /*0024*/ 	.byte	0x04, 0x12
        /*0026*/ 	.short	(.L_7 - .L_6)
	.align		4
.L_6:
        /*0028*/ 	.word	index@(triton_per_fused_div_mse_loss_0)
        /*002c*/ 	.word	0x00000000
.L_7:


//--------------------- .nv.info.triton_per_fused_div_mse_loss_0 --------------------------
	.section	.nv.info.triton_per_fused_div_mse_loss_0,"",@"SHT_CUDA_INFO"
	.sectionflags	@""
	.align	4


	//----- nvinfo : EIATTR_CUDA_API_VERSION
	.align		4
        /*0000*/ 	.byte	0x04, 0x37
        /*0002*/ 	.short	(.L_9 - .L_8)
.L_8:
        /*0004*/ 	.word	0x0000007c


	//----- nvinfo : EIATTR_KPARAM_INFO
	.align		4
.L_9:
        /*0008*/ 	.byte	0x04, 0x17
        /*000a*/ 	.short	(.L_11 - .L_10)
.L_10:
        /*000c*/ 	.word	0x00000000
        /*0010*/ 	.short	0x0003
        /*0012*/ 	.short	0x0018
        /*0014*/ 	.byte	0x00, 0xf0, 0x11, 0x00


	//----- nvinfo : EIATTR_KPARAM_INFO
	.align		4
.L_11:
        /*0018*/ 	.byte	0x04, 0x17
        /*001a*/ 	.short	(.L_13 - .L_12)
.L_12:
        /*001c*/ 	.word	0x00000000
        /*0020*/ 	.short	0x0002
        /*0022*/ 	.short	0x0010
        /*0024*/ 	.byte	0x00, 0xf4, 0x21, 0x00


	//----- nvinfo : EIATTR_KPARAM_INFO
	.align		4
.L_13:
        /*0028*/ 	.byte	0x04, 0x17
        /*002a*/ 	.short	(.L_15 - .L_14)
.L_14:
        /*002c*/ 	.word	0x00000000
        /*0030*/ 	.short	0x0001
        /*0032*/ 	.short	0x0008
        /*0034*/ 	.byte	0x00, 0xf4, 0x21, 0x00


	//----- nvinfo : EIATTR_KPARAM_INFO
	.align		4
.L_15:
        /*0038*/ 	.byte	0x04, 0x17
        /*003a*/ 	.short	(.L_17 - .L_16)
.L_16:
        /*003c*/ 	.word	0x00000000
        /*0040*/ 	.short	0x0000
        /*0042*/ 	.short	0x0000
        /*0044*/ 	.byte	0x00, 0xf4, 0x21, 0x00


	//----- nvinfo : EIATTR_SPARSE_MMA_MASK
	.align		4
.L_17:
        /*0048*/ 	.byte	0x03, 0x50
        /*004a*/ 	.short	0x0000


	//----- nvinfo : EIATTR_MAXREG_COUNT
	.align		4
        /*004c*/ 	.byte	0x03, 0x1b
        /*004e*/ 	.short	0x00ff


	//----- nvinfo : EIATTR_COOP_GROUP_MASK_REGIDS
	.align		4
        /*0050*/ 	.byte	0x04, 0x29
        /*0052*/ 	.short	(.L_19 - .L_18)


	//   ....[0]....
.L_18:
        /*0054*/ 	.word	0xffffffff


	//   ....[1]....
        /*0058*/ 	.word	0xffffffff


	//   ....[2]....
        /*005c*/ 	.word	0xffffffff


	//   ....[3]....
        /*0060*/ 	.word	0xffffffff


	//   ....[4]....
        /*0064*/ 	.word	0xffffffff


	//   ....[5]....
        /*0068*/ 	.word	0xffffffff


	//----- nvinfo : EIATTR_COOP_GROUP_INSTR_OFFSETS
	.align		4
.L_19:
        /*006c*/ 	.byte	0x04, 0x28
        /*006e*/ 	.short	(.L_21 - .L_20)


	//   ....[0]....
.L_20:
        /*0070*/ 	.word	0x00000120


	//   ....[1]....
        /*0074*/ 	.word	0x00000140


	//   ....[2]....
        /*0078*/ 	.word	0x00000170


	//   ....[3]....
        /*007c*/ 	.word	0x000001b0


	//   ....[4]....
        /*0080*/ 	.word	0x000001d0


	//   ....[5]....
        /*0084*/ 	.word	0x00000250


	//----- nvinfo : EIATTR_EXIT_INSTR_OFFSETS
	.align		4
.L_21:
        /*0088*/ 	.byte	0x04, 0x1c
        /*008a*/ 	.short	(.L_23 - .L_22)


	//   ....[0]....
.L_22:
        /*008c*/ 	.word	0x000002c0


	//   ....[1]....
        /*0090*/ 	.word	0x00000300


	//----- nvinfo : EIATTR_REQNTID
	.align		4
.L_23:
        /*0094*/ 	.byte	0x04, 0x10
        /*0096*/ 	.short	(.L_25 - .L_24)
.L_24:
        /*0098*/ 	.word	0x00000040
        /*009c*/ 	.word	0x00000001
        /*00a0*/ 	.word	0x00000001


	//----- nvinfo : EIATTR_CBANK_PARAM_SIZE
	.align		4
.L_25:
        /*00a4*/ 	.byte	0x03, 0x19
        /*00a6*/ 	.short	0x001c


	//----- nvinfo : EIATTR_PARAM_CBANK
	.align		4
        /*00a8*/ 	.byte	0x04, 0x0a
        /*00aa*/ 	.short	(.L_27 - .L_26)
	.align		4
.L_26:
        /*00ac*/ 	.word	index@(.nv.constant0.triton_per_fused_div_mse_loss_0)
        /*00b0*/ 	.short	0x0210
        /*00b2*/ 	.short	0x001c


	//----- nvinfo : EIATTR_SW_WAR
	.align		4
.L_27:
        /*00b4*/ 	.byte	0x04, 0x36
        /*00b6*/ 	.short	(.L_29 - .L_28)
.L_28:
        /*00b8*/ 	.word	0x00000008
.L_29:


//--------------------- .nv.callgraph             --------------------------
	.section	.nv.callgraph,"",@"SHT_CUDA_CALLGRAPH"
	.align	4
	.sectionentsize	8
	.align		4
        /*0000*/ 	.word	0x00000000
	.align		4
        /*0004*/ 	.word	0xffffffff
	.align		4
        /*0008*/ 	.word	0x00000000
	.align		4
        /*000c*/ 	.word	0xfffffffe
	.align		4
        /*0010*/ 	.word	0x00000000
	.align		4
        /*0014*/ 	.word	0xfffffffd
	.align		4
        /*0018*/ 	.word	0x00000000
	.align		4
        /*001c*/ 	.word	0xfffffffc


//--------------------- .text.triton_per_fused_div_mse_loss_0 --------------------------
	.section	.text.triton_per_fused_div_mse_loss_0,"ax",@progbits
	.sectionflags	@"SHF_BARRIERS=1"
	.align	128
        .global         triton_per_fused_div_mse_loss_0
        .type           triton_per_fused_div_mse_loss_0,@function
        .size           triton_per_fused_div_mse_loss_0,(.L_x_1 - triton_per_fused_div_mse_loss_0)
        .other          triton_per_fused_div_mse_loss_0,@"STO_CUDA_ENTRY STV_DEFAULT"
triton_per_fused_div_mse_loss_0:
.text.triton_per_fused_div_mse_loss_0:
[----:B------:R-:W0:Y:S02]  /*0000*/  LDC R1, c[0x0][0x28] ;  /* 0x00000a00ff017b82 */ /* 0x000e240000000800 */
[----:B------:R-:W1:Y:S01]  /*0010*/  S2R R11, SR_TID.X ;  /* 0x00000000000b7919 */ /* 0x000e620000002100 */
[----:B------:R-:W2:Y:S01]  /*0020*/  LDC.64 R6, c[0x0][0x220] ;  /* 0x00008800ff067b82 */ /* 0x000ea20000000a00 */
[----:B------:R-:W-:-:S07]  /*0030*/  ULDC.64 UR6, c[0x0][0x208] ;  /* 0x0000820000067ab9 */ /* 0x000fce0000000a00 */
[----:B------:R-:W3:Y:S01]  /*0040*/  LDC.64 R4, c[0x0][0x218] ;  /* 0x00008600ff047b82 */ /* 0x000ee20000000a00 */
[----:B-1----:R-:W-:-:S05]  /*0050*/  LOP3.LUT R0, R11, 0x3f, RZ, 0xc0, !PT ;  /* 0x0000003f0b007812 */ /* 0x002fca00078ec0ff */
[----:B--2---:R-:W-:-:S04]  /*0060*/  IMAD.WIDE.U32 R6, R0, 0x4, R6 ;  /* 0x0000000400067825 */ /* 0x004fc800078e0006 */
[----:B---3--:R-:W-:Y:S02]  /*0070*/  IMAD.WIDE.U32 R4, R0, 0x4, R4 ;  /* 0x0000000400047825 */ /* 0x008fe400078e0004 */
[----:B------:R-:W2:Y:S04]  /*0080*/  LDG.E R6, desc[UR6][R6.64] ;  /* 0x0000000606067981 */ /* 0x000ea8000c1e1900 */
[----:B------:R-:W3:Y:S01]  /*0090*/  LDG.E R4, desc[UR6][R4.64] ;  /* 0x0000000604047981 */ /* 0x000ee2000c1e1900 */
[----:B------:R-:W1:Y:S01]  /*00a0*/  S2UR UR5, SR_CgaCtaId ;  /* 0x00000000000579c3 */ /* 0x000e620000008800 */
[C---:B------:R-:W-:Y:S01]  /*00b0*/  LOP3.LUT P0, RZ, R11.reuse, 0x1f, RZ, 0xc0, !PT ;  /* 0x0000001f0bff7812 */ /* 0x040fe2000780c0ff */
[----:B------:R-:W-:Y:S01]  /*00c0*/  UMOV UR4, 0x400 ;  /* 0x0000040000047882 */ /* 0x000fe20000000000 */
[----:B------:R-:W-:Y:S01]  /*00d0*/  ISETP.GE.AND P1, PT, R11, 0x2, PT ;  /* 0x000000020b00780c */ /* 0x000fe20003f26270 */
[----:B-1----:R-:W-:Y:S01]  /*00e0*/  UPRMT UR4, UR5, 0x654, UR4 ;  /* 0x0000065405047896 */ /* 0x002fe20008000004 */
[----:B--2---:R-:W-:-:S04]  /*00f0*/  FMUL R3, R6, 0.0625 ;  /* 0x3d80000006037820 */ /* 0x004fc80000400000 */
[----:B---3--:R-:W-:-:S04]  /*0100*/  FFMA R3, R4, 0.0625, -R3 ;  /* 0x3d80000004037823 */ /* 0x008fc80000000803 */
[----:B------:R-:W-:-:S06]  /*0110*/  FMUL R8, R3, R3 ;  /* 0x0000000303087220 */ /* 0x000fcc0000400000 */
[----:B------:R-:W1:Y:S02]  /*0120*/  SHFL.BFLY PT, R8, R8, 0x10, 0x1f ;  /* 0x0e001f0008087f89 */ /* 0x000e6400000e0000 */
[----:B-1----:R-:W-:-:S05]  /*0130*/  FFMA R3, R3, R3, R8 ;  /* 0x0000000303037223 */ /* 0x002fca0000000008 */
[----:B------:R-:W1:Y:S02]  /*0140*/  SHFL.BFLY PT, R10, R3, 0x8, 0x1f ;  /* 0x0d001f00030a7f89 */ /* 0x000e6400000e0000 */
[----:B-1----:R-:W-:Y:S01]  /*0150*/  FADD R10, R3, R10 ;  /* 0x0000000a030a7221 */ /* 0x002fe20000000000 */
[----:B------:R-:W-:-:S04]  /*0160*/  SHF.R.U32.HI R3, RZ, 0x3, R11 ;  /* 0x00000003ff037819 */ /* 0x000fc8000001160b */
[----:B------:R-:W1:Y:S01]  /*0170*/  SHFL.BFLY PT, R9, R10, 0x4, 0x1f ;  /* 0x0c801f000a097f89 */ /* 0x000e6200000e0000 */
[----:B------:R-:W-:Y:S02]  /*0180*/  LOP3.LUT R4, R3, 0x4, RZ, 0xc0, !PT ;  /* 0x0000000403047812 */ /* 0x000fe400078ec0ff */
[----:B------:R-:W-:Y:S01]  /*0190*/  LEA R3, R11, UR4, 0x2 ;  /* 0x000000040b037c11 */ /* 0x000fe2000f8e10ff */
[----:B-1----:R-:W-:-:S05]  /*01a0*/  FADD R9, R10, R9 ;  /* 0x000000090a097221 */ /* 0x002fca0000000000 */
[----:B------:R-:W1:Y:S02]  /*01b0*/  SHFL.BFLY PT, R6, R9, 0x2, 0x1f ;  /* 0x0c401f0009067f89 */ /* 0x000e6400000e0000 */
[----:B-1----:R-:W-:-:S05]  /*01c0*/  FADD R6, R9, R6 ;  /* 0x0000000609067221 */ /* 0x002fca0000000000 */
[----:B------:R-:W1:Y:S02]  /*01d0*/  SHFL.BFLY PT, R5, R6, 0x1, 0x1f ;  /* 0x0c201f0006057f89 */ /* 0x000e6400000e0000 */
[----:B-1----:R-:W-:Y:S01]  /*01e0*/  FADD R5, R6, R5 ;  /* 0x0000000506057221 */ /* 0x002fe20000000000 */
[----:B------:R-:W-:-:S04]  /*01f0*/  LOP3.LUT R6, R11, 0x1, RZ, 0xc0, !PT ;  /* 0x000000010b067812 */ /* 0x000fc800078ec0ff */
[----:B------:R-:W-:Y:S01]  /*0200*/  @!P0 STS [R4+UR4], R5 ;  /* 0x0000000504008988 */ /* 0x000fe20008000804 */
[----:B------:R-:W-:Y:S01]  /*0210*/  BAR.SYNC.DEFER_BLOCKING 0x0 ;  /* 0x0000000000007b1d */ /* 0x000fe20000010000 */
[----:B------:R-:W-:-:S04]  /*0220*/  ISETP.NE.U32.AND P0, PT, R6, 0x1, PT ;  /* 0x000000010600780c */ /* 0x000fc80003f05070 */
[----:B------:R-:W-:Y:S01]  /*0230*/  ISETP.LT.AND P0, PT, R11, 0x2, P0 ;  /* 0x000000020b00780c */ /* 0x000fe20000701270 */
[----:B------:R-:W1:Y:S04]  /*0240*/  @!P1 LDS R2, [R3] ;  /* 0x0000000003029984 */ /* 0x000e680000000800 */
[----:B-1----:R-:W1:Y:S02]  /*0250*/  SHFL.BFLY PT, R7, R2, 0x1, 0x1f ;  /* 0x0c201f0002077f89 */ /* 0x002e6400000e0000 */
[----:B-1----:R-:W-:-:S06]  /*0260*/  FADD R6, R2, R7 ;  /* 0x0000000702067221 */ /* 0x002fcc0000000000 */
[----:B------:R1:W-:Y:S01]  /*0270*/  @P0 STS [R3], R6 ;  /* 0x0000000603000388 */ /* 0x0003e20000000800 */
[----:B------:R-:W-:Y:S01]  /*0280*/  BAR.SYNC.DEFER_BLOCKING 0x0 ;  /* 0x0000000000007b1d */ /* 0x000fe20000010000 */
[----:B------:R-:W-:-:S05]  /*0290*/  ISETP.NE.AND P0, PT, R0, RZ, PT ;  /* 0x000000ff0000720c */ /* 0x000fca0003f05270 */
[----:B------:R-:W2:Y:S02]  /*02a0*/  LDS R7, [UR4] ;  /* 0x00000004ff077984 */ /* 0x000ea40008000800 */
[----:B------:R-:W-:Y:S06]  /*02b0*/  BAR.SYNC.DEFER_BLOCKING 0x0 ;  /* 0x0000000000007b1d */ /* 0x000fec0000010000 */
[----:B-1----:R-:W-:Y:S05]  /*02c0*/  @P0 EXIT ;  /* 0x000000000000094d */ /* 0x002fea0003800000 */
[----:B------:R-:W0:Y:S01]  /*02d0*/  LDC.64 R2, c[0x0][0x210] ;  /* 0x00008400ff027b82 */ /* 0x000e220000000a00 */
[----:B--2---:R-:W-:-:S05]  /*02e0*/  FMUL R7, R7, 0.015625 ;  /* 0x3c80000007077820 */ /* 0x004fca0000400000 */
[----:B0-----:R-:W-:Y:S01]  /*02f0*/  STG.E desc[UR6][R2.64], R7 ;  /* 0x0000000702007986 */ /* 0x001fe2000c101906 */
[----:B------:R-:W-:Y:S05]  /*0300*/  EXIT ;  /* 0x000000000000794d */ /* 0x000fea0003800000 */
.L_x_0:
[----:B------:R-:W-:-:S00]  /*0310*/  BRA `(.L_x_0) ;  /* 0xfffffffc00fc7947 */ /* 0x000fc0000383ffff */
[----:B------:R-:W-:-:S00]  /*0320*/  NOP ;  /* 0x0000000000007918 */ /* 0x000fc00000000000 */
        /* <DEDUP_REMOVED lines=13> */
.L_x_1:


//--------------------- .nv.shared.triton_per_fused_div_mse_loss_0 --------------------------
	.section	.nv.shared.triton_per_fused_div_mse_loss_0,"aw",@nobits
	.sectionflags	@""
	.align	16
	.zero		1024


//--------------------- .nv.constant0.triton_per_fused_div_mse_loss_0 --------------------------
	.section	.nv.constant0.triton_per_fused_div_mse_loss_0,"a",@progbits
	.sectionflags	@""
	.align	4
.nv.constant0.triton_per_fused_div_mse_loss_0:
	.zero		556
